	.headerflags	@"EF_CUDA_TEXMODE_UNIFIED EF_CUDA_64BIT_ADDRESS EF_CUDA_ACCELERATORS EF_CUDA_SM90 EF_CUDA_VIRTUAL_SM(EF_CUDA_SM90)"
	.elftype	@"ET_EXEC"


//--------------------- .nv.info                  --------------------------
	.section	.nv.info,"",@"SHT_CUDA_INFO"
	.align	4


	//----- nvinfo : EIATTR_REGCOUNT
	.align		4
        /*0000*/ 	.byte	0x04, 0x2f
        /*0002*/ 	.short	(.L_3 - .L_2)
	.align		4
.L_2:
        /*0004*/ 	.word	index@(triton_poi_fused__native_batch_norm_legit_no_training_leaky_relu_4)
        /*0008*/ 	.word	0x00000016


	//----- nvinfo : EIATTR_MIN_STACK_SIZE
	.align		4
.L_3:
        /*000c*/ 	.byte	0x04, 0x12
        /*000e*/ 	.short	(.L_5 - .L_4)
	.align		4
.L_4:
        /*0010*/ 	.word	index@(triton_poi_fused__native_batch_norm_legit_no_training_leaky_relu_4)
        /*0014*/ 	.word	0x00000000


	//----- nvinfo : EIATTR_FRAME_SIZE
	.align		4
.L_5:
        /*0018*/ 	.byte	0x04, 0x11
        /*001a*/ 	.short	(.L_7 - .L_6)
	.align		4
.L_6:
        /*001c*/ 	.word	index@(triton_poi_fused__native_batch_norm_legit_no_training_leaky_relu_4)
        /*0020*/ 	.word	0x00000000


	//----- nvinfo : EIATTR_MIN_STACK_SIZE
	.align		4
.L_7:
        /*0024*/ 	.byte	0x04, 0x12
        /*0026*/ 	.short	(.L_9 - .L_8)
	.align		4
.L_8:
        /*0028*/ 	.word	index@(triton_poi_fused__native_batch_norm_legit_no_training_leaky_relu_4)
        /*002c*/ 	.word	0x00000000
.L_9:


//--------------------- .nv.info.triton_poi_fused__native_batch_norm_legit_no_training_leaky_relu_4 --------------------------
	.section	.nv.info.triton_poi_fused__native_batch_norm_legit_no_training_leaky_relu_4,"",@"SHT_CUDA_INFO"
	.sectionflags	@""
	.align	4


	//----- nvinfo : EIATTR_CUDA_API_VERSION
	.align		4
        /*0000*/ 	.byte	0x04, 0x37
        /*0002*/ 	.short	(.L_11 - .L_10)
.L_10:
        /*0004*/ 	.word	0x0000007c


	//----- nvinfo : EIATTR_KPARAM_INFO
	.align		4
.L_11:
        /*0008*/ 	.byte	0x04, 0x17
        /*000a*/ 	.short	(.L_13 - .L_12)
.L_12:
        /*000c*/ 	.word	0x00000000
        /*0010*/ 	.short	0x0006
        /*0012*/ 	.short	0x0030
        /*0014*/ 	.byte	0x00, 0xf0, 0x11, 0x00


	//----- nvinfo : EIATTR_KPARAM_INFO
	.align		4
.L_13:
        /*0018*/ 	.byte	0x04, 0x17
        /*001a*/ 	.short	(.L_15 - .L_14)
.L_14:
        /*001c*/ 	.word	0x00000000
        /*0020*/ 	.short	0x0005
        /*0022*/ 	.short	0x0028
        /*0024*/ 	.byte	0x00, 0xf4, 0x21, 0x00


	//----- nvinfo : EIATTR_KPARAM_INFO
	.align		4
.L_15:
        /*0028*/ 	.byte	0x04, 0x17
        /*002a*/ 	.short	(.L_17 - .L_16)
.L_16:
        /*002c*/ 	.word	0x00000000
        /*0030*/ 	.short	0x0004
        /*0032*/ 	.short	0x0020
        /*0034*/ 	.byte	0x00, 0xf4, 0x21, 0x00


	//----- nvinfo : EIATTR_KPARAM_INFO
	.align		4
.L_17:
        /*0038*/ 	.byte	0x04, 0x17
        /*003a*/ 	.short	(.L_19 - .L_18)
.L_18:
        /*003c*/ 	.word	0x00000000
        /*0040*/ 	.short	0x0003
        /*0042*/ 	.short	0x0018
        /*0044*/ 	.byte	0x00, 0xf4, 0x21, 0x00


	//----- nvinfo : EIATTR_KPARAM_INFO
	.align		4
.L_19:
        /*0048*/ 	.byte	0x04, 0x17
        /*004a*/ 	.short	(.L_21 - .L_20)
.L_20:
        /*004c*/ 	.word	0x00000000
        /*0050*/ 	.short	0x0002
        /*0052*/ 	.short	0x0010
        /*0054*/ 	.byte	0x00, 0xf4, 0x21, 0x00


	//----- nvinfo : EIATTR_KPARAM_INFO
	.align		4
.L_21:
        /*0058*/ 	.byte	0x04, 0x17
        /*005a*/ 	.short	(.L_23 - .L_22)
.L_22:
        /*005c*/ 	.word	0x00000000
        /*0060*/ 	.short	0x0001
        /*0062*/ 	.short	0x0008
        /*0064*/ 	.byte	0x00, 0xf4, 0x21, 0x00


	//----- nvinfo : EIATTR_KPARAM_INFO
	.align		4
.L_23:
        /*0068*/ 	.byte	0x04, 0x17
        /*006a*/ 	.short	(.L_25 - .L_24)
.L_24:
        /*006c*/ 	.word	0x00000000
        /*0070*/ 	.short	0x0000
        /*0072*/ 	.short	0x0000
        /*0074*/ 	.byte	0x00, 0xf4, 0x21, 0x00


	//----- nvinfo : EIATTR_SPARSE_MMA_MASK
	.align		4
.L_25:
        /*0078*/ 	.byte	0x03, 0x50
        /*007a*/ 	.short	0x0000


	//----- nvinfo : EIATTR_MAXREG_COUNT
	.align		4
        /*007c*/ 	.byte	0x03, 0x1b
        /*007e*/ 	.short	0x00ff


	//----- nvinfo : EIATTR_EXIT_INSTR_OFFSETS
	.align		4
        /*0080*/ 	.byte	0x04, 0x1c
        /*0082*/ 	.short	(.L_27 - .L_26)


	//   ....[0]....
.L_26:
        /*0084*/ 	.word	0x00000420


	//   ....[1]....
        /*0088*/ 	.word	0x00000440


	//----- nvinfo : EIATTR_REQNTID
	.align		4
.L_27:
        /*008c*/ 	.byte	0x04, 0x10
        /*008e*/ 	.short	(.L_29 - .L_28)
.L_28:
        /*0090*/ 	.word	0x00000080
        /*0094*/ 	.word	0x00000001
        /*0098*/ 	.word	0x00000001


	//----- nvinfo : EIATTR_CBANK_PARAM_SIZE
	.align		4
.L_29:
        /*009c*/ 	.byte	0x03, 0x19
        /*009e*/ 	.short	0x0034


	//----- nvinfo : EIATTR_PARAM_CBANK
	.align		4
        /*00a0*/ 	.byte	0x04, 0x0a
        /*00a2*/ 	.short	(.L_31 - .L_30)
	.align		4
.L_30:
        /*00a4*/ 	.word	index@(.nv.constant0.triton_poi_fused__native_batch_norm_legit_no_training_leaky_relu_4)
        /*00a8*/ 	.short	0x0210
        /*00aa*/ 	.short	0x0034


	//----- nvinfo : EIATTR_SW_WAR
	.align		4
.L_31:
        /*00ac*/ 	.byte	0x04, 0x36
        /*00ae*/ 	.short	(.L_33 - .L_32)
.L_32:
        /*00b0*/ 	.word	0x00000008
.L_33:


//--------------------- .nv.callgraph             --------------------------
	.section	.nv.callgraph,"",@"SHT_CUDA_CALLGRAPH"
	.align	4
	.sectionentsize	8
	.align		4
        /*0000*/ 	.word	0x00000000
	.align		4
        /*0004*/ 	.word	0xffffffff
	.align		4
        /*0008*/ 	.word	0x00000000
	.align		4
        /*000c*/ 	.word	0xfffffffe
	.align		4
        /*0010*/ 	.word	0x00000000
	.align		4
        /*0014*/ 	.word	0xfffffffd
	.align		4
        /*0018*/ 	.word	0x00000000
	.align		4
        /*001c*/ 	.word	0xfffffffc


//--------------------- .nv.constant4             --------------------------
	.section	.nv.constant4,"a",@progbits
	.align	8
	.align		8
.nv.constant4:
        /*0000*/ 	.dword	_$_str
	.align		8
        /*0008*/ 	.dword	_$_str_$_2


//--------------------- .text.triton_poi_fused__native_batch_norm_legit_no_training_leaky_relu_4 --------------------------
	.section	.text.triton_poi_fused__native_batch_norm_legit_no_training_leaky_relu_4,"ax",@progbits
	.align	128
        .global         triton_poi_fused__native_batch_norm_legit_no_training_leaky_relu_4
        .type           triton_poi_fused__native_batch_norm_legit_no_training_leaky_relu_4,@function
        .size           triton_poi_fused__native_batch_norm_legit_no_training_leaky_relu_4,(.L_x_1 - triton_poi_fused__native_batch_norm_legit_no_training_leaky_relu_4)
        .other          triton_poi_fused__native_batch_norm_legit_no_training_leaky_relu_4,@"STO_CUDA_ENTRY STV_DEFAULT"
triton_poi_fused__native_batch_norm_legit_no_training_leaky_relu_4:
.text.triton_poi_fused__native_batch_norm_legit_no_training_leaky_relu_4:
[----:B------:R-:W0:Y:S01]  /*0000*/  LDC R1, c[0x0][0x28] ;  /* 0x00000a00ff017b82 */ /* 0x000e220000000800 */
[----:B------:R-:W1:Y:S07]  /*0010*/  S2R R0, SR_TID.X ;  /* 0x0000000000007919 */ /* 0x000e6e0000002100 */
[----:B------:R-:W2:Y:S01]  /*0020*/  LDC.64 R8, c[0x0][0x228] ;  /* 0x00008a00ff087b82 */ /* 0x000ea20000000a00 */
[----:B------:R-:W-:Y:S01]  /*0030*/  ULDC.64 UR4, c[0x0][0x208] ;  /* 0x0000820000047ab9 */ /* 0x000fe20000000a00 */
[----:B------:R-:W3:Y:S06]  /*0040*/  S2R R5, SR_CTAID.X ;  /* 0x0000000000057919 */ /* 0x000eec0000002500 */
[----:B------:R-:W4:Y:S08]  /*0050*/  LDC.64 R12, c[0x0][0x218] ;  /* 0x00008600ff0c7b82 */ /* 0x000f300000000a00 */
[----:B------:R-:W5:Y:S08]  /*0060*/  LDC.64 R14, c[0x0][0x220] ;  /* 0x00008800ff0e7b82 */ /* 0x000f700000000a00 */
[----:B------:R-:W5:Y:S01]  /*0070*/  LDC.64 R16, c[0x0][0x230] ;  /* 0x00008c00ff107b82 */ /* 0x000f620000000a00 */
[----:B-1----:R-:W-:-:S07]  /*0080*/  SHF.L.U32 R0, R0, 0x1, RZ ;  /* 0x0000000100007819 */ /* 0x002fce00000006ff */
[----:B------:R-:W1:Y:S01]  /*0090*/  LDC.64 R18, c[0x0][0x238] ;  /* 0x00008e00ff127b82 */ /* 0x000e620000000a00 */
[----:B---3--:R-:W-:Y:S02]  /*00a0*/  SHF.R.S32.HI R3, RZ, 0x17, R5 ;  /* 0x00000017ff037819 */ /* 0x008fe40000011405 */
[----:B------:R-:W-:Y:S02]  /*00b0*/  LOP3.LUT R0, R0, 0xfe, RZ, 0xc0, !PT ;  /* 0x000000fe00007812 */ /* 0x000fe400078ec0ff */
[----:B------:R-:W-:Y:S02]  /*00c0*/  SGXT R3, R3, 0x1 ;  /* 0x000000010303781a */ /* 0x000fe40000000200 */
[----:B------:R-:W-:-:S04]  /*00d0*/  LEA R0, R5, R0, 0x8 ;  /* 0x0000000005007211 */ /* 0x000fc800078e40ff */
[----:B------:R-:W-:Y:S02]  /*00e0*/  LEA.HI R3, R3, R0, RZ, 0x8 ;  /* 0x0000000003037211 */ /* 0x000fe400078f40ff */
[----:B------:R-:W-:Y:S02]  /*00f0*/  ISETP.GE.AND P0, PT, R0, 0x400, PT ;  /* 0x000004000000780c */ /* 0x000fe40003f06270 */
[----:B------:R-:W-:-:S04]  /*0100*/  LOP3.LUT R3, R3, 0xffffff00, RZ, 0xc0, !PT ;  /* 0xffffff0003037812 */ /* 0x000fc800078ec0ff */
[----:B------:R-:W-:Y:S02]  /*0110*/  IADD3 R11, R0, -R3, RZ ;  /* 0x80000003000b7210 */ /* 0x000fe40007ffe0ff */
[----:B------:R-:W-:-:S03]  /*0120*/  CS2R R2, SRZ ;  /* 0x0000000000027805 */ /* 0x000fc6000001ff00 */
[----:B--2---:R-:W-:-:S05]  /*0130*/  IMAD.WIDE R8, R11, 0x4, R8 ;  /* 0x000000040b087825 */ /* 0x004fca00078e0208 */
[----:B------:R2:W3:Y:S01]  /*0140*/  @!P0 LDG.E.EL.64 R2, desc[UR4][R8.64] ;  /* 0x0000000408028981 */ /* 0x0004e2000c2e1b00 */
[----:B------:R-:W-:Y:S02]  /*0150*/  CS2R R4, SRZ ;  /* 0x0000000000047805 */ /* 0x000fe4000001ff00 */
[----:B------:R-:W-:Y:S01]  /*0160*/  CS2R R6, SRZ ;  /* 0x0000000000067805 */ /* 0x000fe2000001ff00 */
[----:B----4-:R-:W-:-:S04]  /*0170*/  IMAD.WIDE R12, R0, 0x4, R12 ;  /* 0x00000004000c7825 */ /* 0x010fc800078e020c */
[C---:B-----5:R-:W-:Y:S01]  /*0180*/  IMAD.WIDE R14, R11.reuse, 0x4, R14 ;  /* 0x000000040b0e7825 */ /* 0x060fe200078e020e */
[----:B------:R4:W5:Y:S04]  /*0190*/  @!P0 LDG.E.64 R4, desc[UR4][R12.64] ;  /* 0x000000040c048981 */ /* 0x000968000c1e1b00 */
[----:B------:R-:W5:Y:S01]  /*01a0*/  @!P0 LDG.E.EL.64 R6, desc[UR4][R14.64] ;  /* 0x000000040e068981 */ /* 0x000f62000c2e1b00 */
[----:B0-----:R-:W-:Y:S01]  /*01b0*/  IMAD.WIDE R16, R11, 0x4, R16 ;  /* 0x000000040b107825 */ /* 0x001fe200078e0210 */
[----:B--2---:R-:W-:-:S03]  /*01c0*/  CS2R R8, SRZ ;  /* 0x0000000000087805 */ /* 0x004fc6000001ff00 */
[----:B-1----:R-:W-:Y:S01]  /*01d0*/  IMAD.WIDE R18, R11, 0x4, R18 ;  /* 0x000000040b127825 */ /* 0x002fe200078e0212 */
[----:B------:R-:W-:-:S04]  /*01e0*/  CS2R R10, SRZ ;  /* 0x00000000000a7805 */ /* 0x000fc8000001ff00 */
[----:B------:R-:W2:Y:S04]  /*01f0*/  @!P0 LDG.E.EL.64 R8, desc[UR4][R18.64] ;  /* 0x0000000412088981 */ /* 0x000ea8000c2e1b00 */
[----:B------:R-:W2:Y:S01]  /*0200*/  @!P0 LDG.E.EL.64 R10, desc[UR4][R16.64] ;  /* 0x00000004100a8981 */ /* 0x000ea2000c2e1b00 */
[----:B---3--:R-:W-:Y:S01]  /*0210*/  FADD R2, R2, 9.9999997473787516356e-06 ;  /* 0x3727c5ac02027421 */ /* 0x008fe20000000000 */
[----:B------:R-:W-:-:S03]  /*0220*/  FADD R3, R3, 9.9999997473787516356e-06 ;  /* 0x3727c5ac03037421 */ /* 0x000fc60000000000 */
[----:B----4-:R-:W0:Y:S08]  /*0230*/  MUFU.SQRT R12, R2 ;  /* 0x00000002000c7308 */ /* 0x010e300000002000 */
[----:B------:R-:W1:Y:S01]  /*0240*/  MUFU.SQRT R13, R3 ;  /* 0x00000003000d7308 */ /* 0x000e620000002000 */
[C---:B0-----:R-:W-:Y:S02]  /*0250*/  FSETP.GT.AND P1, PT, R12.reuse, 8.50705917302346158658e+37, PT ;  /* 0x7e8000000c00780b */ /* 0x041fe40003f24000 */
[----:B------:R-:W-:-:S02]  /*0260*/  FSETP.GEU.AND P3, PT, R12, 1.175494350822287508e-38, PT ;  /* 0x008000000c00780b */ /* 0x000fc40003f6e000 */
[C---:B-1----:R-:W-:Y:S02]  /*0270*/  FSETP.GT.AND P2, PT, R13.reuse, 8.50705917302346158658e+37, PT ;  /* 0x7e8000000d00780b */ /* 0x042fe40003f44000 */
[----:B------:R-:W-:-:S07]  /*0280*/  FSETP.GEU.AND P4, PT, R13, 1.175494350822287508e-38, PT ;  /* 0x008000000d00780b */ /* 0x000fce0003f8e000 */
[----:B------:R-:W-:Y:S01]  /*0290*/  @P1 FMUL R12, R12, 0.25 ;  /* 0x3e8000000c0c1820 */ /* 0x000fe20000400000 */
[----:B------:R-:W-:-:S03]  /*02a0*/  HFMA2.MMA R2, -RZ, RZ, 1.625, 0 ;  /* 0x3e800000ff027435 */ /* 0x000fc600000001ff */
[----:B------:R-:W-:Y:S01]  /*02b0*/  @!P3 FMUL R12, R12, 16777216 ;  /* 0x4b8000000c0cb820 */ /* 0x000fe20000400000 */
[----:B------:R-:W-:-:S04]  /*02c0*/  @P2 FMUL R13, R13, 0.25 ;  /* 0x3e8000000d0d2820 */ /* 0x000fc80000400000 */
[----:B------:R-:W-:Y:S01]  /*02d0*/  @!P4 FMUL R13, R13, 16777216 ;  /* 0x4b8000000d0dc820 */ /* 0x000fe20000400000 */
[----:B------:R-:W0:Y:S01]  /*02e0*/  MUFU.RCP R12, R12 ;  /* 0x0000000c000c7308 */ /* 0x000e220000001000 */
[----:B------:R-:W-:-:S07]  /*02f0*/  FSEL R3, R2, 1, P1 ;  /* 0x3f80000002037808 */ /* 0x000fce0000800000 */
[----:B------:R-:W1:Y:S01]  /*0300*/  MUFU.RCP R13, R13 ;  /* 0x0000000d000d7308 */ /* 0x000e620000001000 */
[----:B------:R-:W-:Y:S01]  /*0310*/  FSEL R2, R2, 1, P2 ;  /* 0x3f80000002027808 */ /* 0x000fe20001000000 */
[----:B------:R-:W-:Y:S01]  /*0320*/  @!P3 FMUL R3, R3, 16777216 ;  /* 0x4b8000000303b820 */ /* 0x000fe20000400000 */
[----:B-----5:R-:W-:-:S03]  /*0330*/  FADD R5, -R7, R5 ;  /* 0x0000000507057221 */ /* 0x020fc60000000100 */
[----:B------:R-:W-:Y:S01]  /*0340*/  @!P4 FMUL R2, R2, 16777216 ;  /* 0x4b8000000202c820 */ /* 0x000fe20000400000 */
[----:B------:R-:W-:Y:S01]  /*0350*/  FADD R4, -R6, R4 ;  /* 0x0000000406047221 */ /* 0x000fe20000000100 */
[----:B0-----:R-:W-:Y:S02]  /*0360*/  FMUL R7, R12, R3 ;  /* 0x000000030c077220 */ /* 0x001fe40000400000 */
[----:B-1----:R-:W-:Y:S02]  /*0370*/  FMUL R6, R13, R2 ;  /* 0x000000020d067220 */ /* 0x002fe40000400000 */
[----:B------:R-:W0:Y:S01]  /*0380*/  LDC.64 R2, c[0x0][0x210] ;  /* 0x00008400ff027b82 */ /* 0x000e220000000a00 */
[----:B------:R-:W-:Y:S01]  /*0390*/  FMUL R7, R4, R7 ;  /* 0x0000000704077220 */ /* 0x000fe20000400000 */
[----:B------:R-:W-:-:S03]  /*03a0*/  FMUL R6, R5, R6 ;  /* 0x0000000605067220 */ /* 0x000fc60000400000 */
[----:B--2---:R-:W-:Y:S01]  /*03b0*/  FFMA R8, R7, R10, R8 ;  /* 0x0000000a07087223 */ /* 0x004fe20000000008 */
[----:B------:R-:W-:-:S04]  /*03c0*/  FFMA R9, R6, R11, R9 ;  /* 0x0000000b06097223 */ /* 0x000fc80000000009 */
[----:B------:R-:W-:Y:S02]  /*03d0*/  FSETP.GT.AND P1, PT, R8, RZ, PT ;  /* 0x000000ff0800720b */ /* 0x000fe40003f24000 */
[----:B------:R-:W-:-:S11]  /*03e0*/  FSETP.GT.AND P2, PT, R9, RZ, PT ;  /* 0x000000ff0900720b */ /* 0x000fd60003f44000 */
[----:B------:R-:W-:Y:S01]  /*03f0*/  @!P1 FMUL R8, R8, 0.20000000298023223877 ;  /* 0x3e4ccccd08089820 */ /* 0x000fe20000400000 */
[----:B0-----:R-:W-:-:S04]  /*0400*/  IMAD.WIDE R2, R0, 0x4, R2 ;  /* 0x0000000400027825 */ /* 0x001fc800078e0202 */
[----:B------:R-:W-:Y:S01]  /*0410*/  @!P2 FMUL R9, R9, 0.20000000298023223877 ;  /* 0x3e4ccccd0909a820 */ /* 0x000fe20000400000 */
[----:B------:R-:W-:Y:S06]  /*0420*/  @P0 EXIT ;  /* 0x000000000000094d */ /* 0x000fec0003800000 */
[----:B------:R-:W-:Y:S01]  /*0430*/  STG.E.64 desc[UR4][R2.64], R8 ;  /* 0x0000000802007986 */ /* 0x000fe2000c101b04 */
[----:B------:R-:W-:Y:S05]  /*0440*/  EXIT ;  /* 0x000000000000794d */ /* 0x000fea0003800000 */
.L_x_0:
[----:B------:R-:W-:-:S00]  /*0450*/  BRA `(.L_x_0) ;  /* 0xfffffffc00fc7947 */ /* 0x000fc0000383ffff */
[----:B------:R-:W-:-:S00]  /*0460*/  NOP ;  /* 0x0000000000007918 */ /* 0x000fc00000000000 */
        /* <DEDUP_REMOVED lines=9> */
.L_x_1:


//--------------------- .nv.global.init           --------------------------
	.section	.nv.global.init,"aw",@progbits
.nv.global.init:
	.type		_$_str,@object
	.size		_$_str,(_$_str_$_2 - _$_str)
_$_str:
        /*0000*/ 	.byte	0x5f, 0x5f, 0x43, 0x55, 0x44, 0x41, 0x5f, 0x46, 0x54, 0x5a, 0x00
	.type		_$_str_$_2,@object
	.size		_$_str_$_2,(.L_1 - _$_str_$_2)
_$_str_$_2:
        /*000b*/ 	.byte	0x5f, 0x5f, 0x43, 0x55, 0x44, 0x41, 0x5f, 0x50, 0x52, 0x45, 0x43, 0x5f, 0x53, 0x51, 0x52, 0x54
        /*001b*/ 	.byte	0x00
.L_1:


//--------------------- .nv.constant0.triton_poi_fused__native_batch_norm_legit_no_training_leaky_relu_4 --------------------------
	.section	.nv.constant0.triton_poi_fused__native_batch_norm_legit_no_training_leaky_relu_4,"a",@progbits
	.sectionflags	@""
	.align	4
.nv.constant0.triton_poi_fused__native_batch_norm_legit_no_training_leaky_relu_4:
	.zero		580
